//
// Generated by NVIDIA NVVM Compiler
//
// Compiler Build ID: CL-36424714
// Cuda compilation tools, release 13.0, V13.0.88
// Based on NVVM 20.0.0
//

.version 9.0
.target sm_100
.address_size 64

	// .globl	_Z19printBlockDimKernelv
.extern .func  (.param .b32 func_retval0) vprintf
(
	.param .b64 vprintf_param_0,
	.param .b64 vprintf_param_1
)
;
.global .align 1 .b8 $str[59] = {84, 104, 114, 101, 97, 100, 32, 40, 37, 100, 44, 37, 100, 41, 32, 105, 110, 32, 98, 108, 111, 99, 107, 32, 40, 37, 100, 44, 37, 100, 41, 32, 114, 101, 112, 111, 114, 116, 115, 32, 98, 108, 111, 99, 107, 68, 105, 109, 58, 32, 40, 37, 100, 44, 37, 100, 41, 10};

.visible .entry _Z19printBlockDimKernelv()
{
	.local .align 8 .b8 	__local_depot0[24];
	.reg .b64 	%SP;
	.reg .b64 	%SPL;
	.reg .b32 	%r<9>;
	.reg .b64 	%rd<5>;

	mov.u64 	%SPL, __local_depot0;
	cvta.local.u64 	%SP, %SPL;
	add.u64 	%rd1, %SP, 0;
	add.u64 	%rd2, %SPL, 0;
	mov.u32 	%r1, %tid.x;
	mov.u32 	%r2, %tid.y;
	mov.u32 	%r3, %ctaid.x;
	mov.u32 	%r4, %ctaid.y;
	mov.u32 	%r5, %ntid.x;
	mov.u32 	%r6, %ntid.y;
	st.local.v2.u32 	[%rd2], {%r1, %r2};
	st.local.v2.u32 	[%rd2+8], {%r3, %r4};
	st.local.v2.u32 	[%rd2+16], {%r5, %r6};
	mov.u64 	%rd3, $str;
	cvta.global.u64 	%rd4, %rd3;
	{ // callseq 0, 0
	.param .b64 param0;
	st.param.b64 	[param0], %rd4;
	.param .b64 param1;
	st.param.b64 	[param1], %rd1;
	.param .b32 retval0;
	call.uni (retval0), 
	vprintf, 
	(
	param0, 
	param1
	);
	ld.param.b32 	%r7, [retval0];
	} // callseq 0
	ret;

}


// ===== COMPILED SASS (sm_100) =====

	.target	sm_100

	.elftype	@"ET_EXEC"


//--------------------- .note.nv.tkinfo           --------------------------
	.section	.note.nv.tkinfo,"",@"SHT_NOTE"
	.sectionflags	@"SHF_NOTE_NV_TKINFO"
	.tkinfo
        /*0018*/ 	.word	0x00000002
        /*0030*/ 	.string	""
        /*0030*/ 	.string	"ptxas"
        /*0030*/ 	.string	"Cuda compilation tools, release 13.0, V13.0.88"
        /*0030*/ 	.string	"Build cuda_13.0.r13.0/compiler.36424714_0"
        /*0030*/ 	.string	"-arch sm_100 -m 64 "



//--------------------- .note.nv.cuinfo           --------------------------
	.section	.note.nv.cuinfo,"",@"SHT_NOTE"
	.sectionflags	@"SHF_NOTE_NV_CUINFO"
        /*0018*/ 	.short	0x0002
        /*001a*/ 	.short	0x0064
        /*001c*/ 	.short	0x0082
	.zero		2


//--------------------- .nv.info                  --------------------------
	.section	.nv.info,"",@"SHT_CUDA_INFO"
	.align	4


	//----- nvinfo : EIATTR_REGCOUNT
	.align		4
        /*0000*/ 	.byte	0x04, 0x2f
        /*0002*/ 	.short	(.L_2 - .L_1)
	.align		4
.L_1:
        /*0004*/ 	.word	index@(_Z19printBlockDimKernelv)
        /*0008*/ 	.word	0x00000018


	//----- nvinfo : EIATTR_FRAME_SIZE
	.align		4
.L_2:
        /*000c*/ 	.byte	0x04, 0x11
        /*000e*/ 	.short	(.L_4 - .L_3)
	.align		4
.L_3:
        /*0010*/ 	.word	index@(_Z19printBlockDimKernelv)
        /*0014*/ 	.word	0x00000018


	//----- nvinfo : EIATTR_MIN_STACK_SIZE
	.align		4
.L_4:
        /*0018*/ 	.byte	0x04, 0x12
        /*001a*/ 	.short	(.L_6 - .L_5)
	.align		4
.L_5:
        /*001c*/ 	.word	index@(_Z19printBlockDimKernelv)
        /*0020*/ 	.word	0x00000018
.L_6:


//--------------------- .nv.compat                --------------------------
	.section	.nv.compat,"",@"SHT_CUDA_COMPAT_INFO"
	.align	4
        /*0000*/ 	.byte	0x02, 0x09, 0x00, 0x00, 0x02, 0x02, 0x01, 0x00, 0x02, 0x05, 0x05, 0x00, 0x03, 0x07, 0x01, 0x01
        /*0010*/ 	.byte	0x02, 0x03, 0x00, 0x00, 0x02, 0x06, 0x01, 0x00, 0x04, 0x0b, 0x08, 0x00, 0x09, 0x00, 0x00, 0x00
        /*0020*/ 	.byte	0x00, 0x00, 0x00, 0x00


//--------------------- .nv.info._Z19printBlockDimKernelv --------------------------
	.section	.nv.info._Z19printBlockDimKernelv,"",@"SHT_CUDA_INFO"
	.sectionflags	@""
	.align	4


	//----- nvinfo : EIATTR_CUDA_API_VERSION
	.align		4
        /*0000*/ 	.byte	0x04, 0x37
        /*0002*/ 	.short	(.L_8 - .L_7)
.L_7:
        /*0004*/ 	.word	0x00000082


	//----- nvinfo : EIATTR_SPARSE_MMA_MASK
	.align		4
.L_8:
        /*0008*/ 	.byte	0x03, 0x50
        /*000a*/ 	.short	0x0000


	//----- nvinfo : EIATTR_MAXREG_COUNT
	.align		4
        /*000c*/ 	.byte	0x03, 0x1b
        /*000e*/ 	.short	0x00ff


	//----- nvinfo : EIATTR_EXTERNS
	.align		4
        /*0010*/ 	.byte	0x04, 0x0f
        /*0012*/ 	.short	(.L_10 - .L_9)


	//   ....[0]....
	.align		4
.L_9:
        /*0014*/ 	.word	index@(vprintf)


	//----- nvinfo : EIATTR_MERCURY_ISA_VERSION
	.align		4
.L_10:
        /*0018*/ 	.byte	0x03, 0x5f
        /*001a*/ 	.short	0x0101


	//----- nvinfo : EIATTR_VRC_CTA_INIT_COUNT
	.align		4
        /*001c*/ 	.byte	0x02, 0x4a
	.zero		1
	.zero		1


	//----- nvinfo : EIATTR_SYSCALL_OFFSETS
	.align		4
        /*0020*/ 	.byte	0x04, 0x46
        /*0022*/ 	.short	(.L_12 - .L_11)


	//   ....[0]....
.L_11:
        /*0024*/ 	.word	0x00000150


	//----- nvinfo : EIATTR_EXIT_INSTR_OFFSETS
	.align		4
.L_12:
        /*0028*/ 	.byte	0x04, 0x1c
        /*002a*/ 	.short	(.L_14 - .L_13)


	//   ....[0]....
.L_13:
        /*002c*/ 	.word	0x00000160


	//----- nvinfo : EIATTR_SW_WAR
	.align		4
.L_14:
        /*0030*/ 	.byte	0x04, 0x36
        /*0032*/ 	.short	(.L_16 - .L_15)
.L_15:
        /*0034*/ 	.word	0x00000008
.L_16:


//--------------------- .nv.callgraph             --------------------------
	.section	.nv.callgraph,"",@"SHT_CUDA_CALLGRAPH"
	.align	4
	.sectionentsize	8
	.align		4
        /*0000*/ 	.word	0x00000000
	.align		4
        /*0004*/ 	.word	0xffffffff
	.align		4
        /*0008*/ 	.word	index@(_Z19printBlockDimKernelv)
	.align		4
        /*000c*/ 	.word	index@(vprintf)
	.align		4
        /*0010*/ 	.word	0x00000000
	.align		4
        /*0014*/ 	.word	0xfffffffe
	.align		4
        /*0018*/ 	.word	0x00000000
	.align		4
        /*001c*/ 	.word	0xfffffffd
	.align		4
        /*0020*/ 	.word	0x00000000
	.align		4
        /*0024*/ 	.word	0xfffffffc


//--------------------- .nv.constant4             --------------------------
	.section	.nv.constant4,"a",@progbits
	.align	8
	.align		8
.nv.constant4:
        /*0000*/ 	.dword	vprintf
	.align		8
        /*0008*/ 	.dword	$str


//--------------------- .text._Z19printBlockDimKernelv --------------------------
	.section	.text._Z19printBlockDimKernelv,"ax",@progbits
	.align	128
        .global         _Z19printBlockDimKernelv
        .type           _Z19printBlockDimKernelv,@function
        .size           _Z19printBlockDimKernelv,(.L_x_2 - _Z19printBlockDimKernelv)
        .other          _Z19printBlockDimKernelv,@"STO_CUDA_ENTRY STV_DEFAULT"
_Z19printBlockDimKernelv:
.text._Z19printBlockDimKernelv:
[----:B------:R-:W0:Y:S01]  /*0000*/  LDC R1, c[0x0][0x37c] ;  /* 0x0000df00ff017b82 */ /* 0x000e220000000800 */
[----:B------:R-:W1:Y:S01]  /*0010*/  S2R R8, SR_TID.X ;  /* 0x0000000000087919 */ /* 0x000e620000002100 */
[----:B------:R-:W2:Y:S06]  /*0020*/  LDCU UR5, c[0x0][0x2fc] ;  /* 0x00005f80ff0577ac */ /* 0x000eac0008000800 */
[----:B------:R-:W3:Y:S01]  /*0030*/  LDC R12, c[0x0][0x360] ;  /* 0x0000d800ff0c7b82 */ /* 0x000ee20000000800 */
[----:B0-----:R-:W-:Y:S01]  /*0040*/  VIADD R1, R1, 0xffffffe8 ;  /* 0xffffffe801017836 */ /* 0x001fe20000000000 */
[----:B------:R-:W1:Y:S01]  /*0050*/  S2R R9, SR_TID.Y ;  /* 0x0000000000097919 */ /* 0x000e620000002200 */
[----:B------:R-:W-:Y:S01]  /*0060*/  MOV R0, 0x0 ;  /* 0x0000000000007802 */ /* 0x000fe20000000f00 */
[----:B------:R-:W0:Y:S01]  /*0070*/  LDCU UR4, c[0x0][0x2f8] ;  /* 0x00005f00ff0477ac */ /* 0x000e220008000800 */
[----:B------:R-:W4:Y:S03]  /*0080*/  S2R R10, SR_CTAID.X ;  /* 0x00000000000a7919 */ /* 0x000f260000002500 */
[----:B------:R-:W3:Y:S01]  /*0090*/  LDC R13, c[0x0][0x364] ;  /* 0x0000d900ff0d7b82 */ /* 0x000ee20000000800 */
[----:B------:R-:W5:Y:S01]  /*00a0*/  LDCU.64 UR6, c[0x4][0x8] ;  /* 0x01000100ff0677ac */ /* 0x000f620008000a00 */
[----:B------:R-:W4:Y:S06]  /*00b0*/  S2R R11, SR_CTAID.Y ;  /* 0x00000000000b7919 */ /* 0x000f2c0000002600 */
[----:B------:R1:W4:Y:S01]  /*00c0*/  LDC.64 R2, c[0x4][R0] ;  /* 0x0100000000027b82 */ /* 0x0003220000000a00 */
[----:B0-----:R-:W-:Y:S01]  /*00d0*/  IADD3 R6, P0, PT, R1, UR4, RZ ;  /* 0x0000000401067c10 */ /* 0x001fe2000ff1e0ff */
[----:B-----5:R-:W-:Y:S01]  /*00e0*/  IMAD.U32 R4, RZ, RZ, UR6 ;  /* 0x00000006ff047e24 */ /* 0x020fe2000f8e00ff */
[----:B------:R-:W-:-:S03]  /*00f0*/  MOV R5, UR7 ;  /* 0x0000000700057c02 */ /* 0x000fc60008000f00 */
[----:B--2---:R-:W-:Y:S01]  /*0100*/  IMAD.X R7, RZ, RZ, UR5, P0 ;  /* 0x00000005ff077e24 */ /* 0x004fe200080e06ff */
[----:B---3--:R0:W-:Y:S04]  /*0110*/  STL.64 [R1+0x10], R12 ;  /* 0x0000100c01007387 */ /* 0x0081e80000100a00 */
[----:B-1----:R0:W-:Y:S04]  /*0120*/  STL.64 [R1], R8 ;  /* 0x0000000801007387 */ /* 0x0021e80000100a00 */
[----:B----4-:R0:W-:Y:S02]  /*0130*/  STL.64 [R1+0x8], R10 ;  /* 0x0000080a01007387 */ /* 0x0101e40000100a00 */
[----:B------:R-:W-:-:S07]  /*0140*/  LEPC R20, `(.L_x_0) ;  /* 0x000000001014794e */ /* 0x000fce0000000000 */
[----:B0-----:R-:W-:Y:S05]  /*0150*/  CALL.ABS.NOINC R2 ;  /* 0x0000000002007343 */ /* 0x001fea0003c00000 */
.L_x_0:
[----:B------:R-:W-:Y:S05]  /*0160*/  EXIT ;  /* 0x000000000000794d */ /* 0x000fea0003800000 */
.L_x_1:
[----:B------:R-:W-:-:S00]  /*0170*/  BRA `(.L_x_1) ;  /* 0xfffffffc00fc7947 */ /* 0x000fc0000383ffff */
[----:B------:R-:W-:-:S00]  /*0180*/  NOP ;  /* 0x0000000000007918 */ /* 0x000fc00000000000 */
[----:B------:R-:W-:-:S00]  /*0190*/  NOP ;  /* 0x0000000000007918 */ /* 0x000fc00000000000 */
[----:B------:R-:W-:-:S00]  /*01a0*/  NOP ;  /* 0x0000000000007918 */ /* 0x000fc00000000000 */
[----:B------:R-:W-:-:S00]  /*01b0*/  NOP ;  /* 0x0000000000007918 */ /* 0x000fc00000000000 */
[----:B------:R-:W-:-:S00]  /*01c0*/  NOP ;  /* 0x0000000000007918 */ /* 0x000fc00000000000 */
[----:B------:R-:W-:-:S00]  /*01d0*/  NOP ;  /* 0x0000000000007918 */ /* 0x000fc00000000000 */
[----:B------:R-:W-:-:S00]  /*01e0*/  NOP ;  /* 0x0000000000007918 */ /* 0x000fc00000000000 */
[----:B------:R-:W-:-:S00]  /*01f0*/  NOP ;  /* 0x0000000000007918 */ /* 0x000fc00000000000 */
.L_x_2:


//--------------------- .nv.global.init           --------------------------
	.section	.nv.global.init,"aw",@progbits
.nv.global.init:
	.type		$str,@object
	.size		$str,(.L_0 - $str)
$str:
        /*0000*/ 	.byte	0x54, 0x68, 0x72, 0x65, 0x61, 0x64, 0x20, 0x28, 0x25, 0x64, 0x2c, 0x25, 0x64, 0x29, 0x20, 0x69
        /*0010*/ 	.byte	0x6e, 0x20, 0x62, 0x6c, 0x6f, 0x63, 0x6b, 0x20, 0x28, 0x25, 0x64, 0x2c, 0x25, 0x64, 0x29, 0x20
        /*0020*/ 	.byte	0x72, 0x65, 0x70, 0x6f, 0x72, 0x74, 0x73, 0x20, 0x62, 0x6c, 0x6f, 0x63, 0x6b, 0x44, 0x69, 0x6d
        /*0030*/ 	.byte	0x3a, 0x20, 0x28, 0x25, 0x64, 0x2c, 0x25, 0x64, 0x29, 0x0a, 0x00
.L_0:


//--------------------- .nv.shared.reserved.0     --------------------------
	.section	.nv.shared.reserved.0,"aw",@nobits
	.weak		__nv_reservedSMEM_offset_0_alias
	.size		__nv_reservedSMEM_offset_0_alias, 0, 64
	.other		__nv_reservedSMEM_offset_0_alias,@"STO_CUDA_RESERVED_SHARED STV_DEFAULT"
__nv_reservedSMEM_offset_0_alias:
	.zero		0
	.zero		64


//--------------------- .nv.constant0._Z19printBlockDimKernelv --------------------------
	.section	.nv.constant0._Z19printBlockDimKernelv,"a",@progbits
	.sectionflags	@""
	.align	4
.nv.constant0._Z19printBlockDimKernelv:
	.zero		896


//--------------------- SYMBOLS --------------------------

	.type		.nv.reservedSmem.offset0,@object
	.size		.nv.reservedSmem.offset0,0x4
	.type		vprintf,@function
